//
// Generated by NVIDIA NVVM Compiler
//
// Compiler Build ID: CL-36424714
// Cuda compilation tools, release 13.0, V13.0.88
// Based on NVVM 20.0.0
//

.version 9.0
.target sm_100
.address_size 64

	// .globl	unified_gemm_kernel

.visible .entry unified_gemm_kernel(
	.param .u64 .ptr .align 1 unified_gemm_kernel_param_0,
	.param .u64 .ptr .align 1 unified_gemm_kernel_param_1,
	.param .u64 .ptr .align 1 unified_gemm_kernel_param_2,
	.param .u32 unified_gemm_kernel_param_3,
	.param .u32 unified_gemm_kernel_param_4,
	.param .u32 unified_gemm_kernel_param_5
)
{
	.reg .pred 	%p<6>;
	.reg .b32 	%r<146>;
	.reg .b32 	%f<125>;
	.reg .b64 	%rd<47>;

	ld.param.u64 	%rd7, [unified_gemm_kernel_param_0];
	ld.param.u64 	%rd8, [unified_gemm_kernel_param_1];
	ld.param.u32 	%r34, [unified_gemm_kernel_param_4];
	ld.param.u32 	%r35, [unified_gemm_kernel_param_5];
	cvta.to.global.u64 	%rd1, %rd8;
	cvta.to.global.u64 	%rd2, %rd7;
	mov.u32 	%r36, %ctaid.y;
	shl.b32 	%r1, %r36, 7;
	setp.lt.s32 	%p1, %r35, 1;
	mov.f32 	%f117, 0f00000000;
	mov.f32 	%f118, %f117;
	mov.f32 	%f119, %f117;
	mov.f32 	%f120, %f117;
	mov.f32 	%f121, %f117;
	mov.f32 	%f122, %f117;
	mov.f32 	%f123, %f117;
	mov.f32 	%f124, %f117;
	@%p1 bra 	$L__BB0_7;
	mul.lo.s32 	%r140, %r35, %r1;
	add.s32 	%r38, %r35, -1;
	shr.u32 	%r39, %r38, 5;
	add.s32 	%r3, %r39, 1;
	and.b32  	%r4, %r3, 3;
	setp.lt.u32 	%p2, %r35, 97;
	mov.b32 	%r142, 0;
	mov.f32 	%f117, 0f00000000;
	@%p2 bra 	$L__BB0_4;
	mul.wide.u32 	%rd9, %r140, 2;
	add.s64 	%rd10, %rd9, %rd2;
	add.s64 	%rd46, %rd10, 128;
	mul.lo.s32 	%r139, %r34, 96;
	shl.b32 	%r138, %r34, 6;
	shl.b32 	%r137, %r34, 5;
	and.b32  	%r41, %r3, 268435452;
	neg.s32 	%r135, %r41;
	mov.f32 	%f117, 0f00000000;
	mov.b32 	%r136, 0;
	mov.f32 	%f118, %f117;
	mov.f32 	%f119, %f117;
	mov.f32 	%f120, %f117;
	mov.f32 	%f121, %f117;
	mov.f32 	%f122, %f117;
	mov.f32 	%f123, %f117;
	mov.f32 	%f124, %f117;
	mov.u32 	%r142, %r136;
$L__BB0_3:
	mul.wide.u32 	%rd11, %r140, 2;
	add.s64 	%rd12, %rd2, %rd11;
	wmma.load.a.sync.aligned.row.m16n16k16.global.f16 	{%r42, %r43, %r44, %r45, %r46, %r47, %r48, %r49}, [%rd12], %r35;
	cvt.s64.s32 	%rd13, %r136;
	mov.u32 	%r50, %ctaid.x;
	shl.b32 	%r51, %r50, 7;
	cvt.s64.s32 	%rd14, %r51;
	add.s64 	%rd15, %rd13, %rd14;
	shl.b64 	%rd16, %rd15, 1;
	add.s64 	%rd17, %rd1, %rd16;
	wmma.load.b.sync.aligned.row.m16n16k16.global.f16 	{%r52, %r53, %r54, %r55, %r56, %r57, %r58, %r59}, [%rd17], %r34;
	wmma.mma.sync.aligned.row.row.m16n16k16.f32.f32 {%f61, %f62, %f63, %f64, %f65, %f66, %f67, %f68}, {%r42, %r43, %r44, %r45, %r46, %r47, %r48, %r49}, {%r52, %r53, %r54, %r55, %r56, %r57, %r58, %r59}, {%f124, %f123, %f122, %f121, %f120, %f119, %f118, %f117};
	add.s64 	%rd18, %rd46, -64;
	wmma.load.a.sync.aligned.row.m16n16k16.global.f16 	{%r60, %r61, %r62, %r63, %r64, %r65, %r66, %r67}, [%rd18], %r35;
	cvt.s64.s32 	%rd19, %r137;
	add.s64 	%rd20, %rd19, %rd14;
	shl.b64 	%rd21, %rd20, 1;
	add.s64 	%rd22, %rd1, %rd21;
	wmma.load.b.sync.aligned.row.m16n16k16.global.f16 	{%r68, %r69, %r70, %r71, %r72, %r73, %r74, %r75}, [%rd22], %r34;
	wmma.mma.sync.aligned.row.row.m16n16k16.f32.f32 {%f69, %f70, %f71, %f72, %f73, %f74, %f75, %f76}, {%r60, %r61, %r62, %r63, %r64, %r65, %r66, %r67}, {%r68, %r69, %r70, %r71, %r72, %r73, %r74, %r75}, {%f61, %f62, %f63, %f64, %f65, %f66, %f67, %f68};
	wmma.load.a.sync.aligned.row.m16n16k16.global.f16 	{%r76, %r77, %r78, %r79, %r80, %r81, %r82, %r83}, [%rd46], %r35;
	cvt.s64.s32 	%rd23, %r138;
	add.s64 	%rd24, %rd23, %rd14;
	shl.b64 	%rd25, %rd24, 1;
	add.s64 	%rd26, %rd1, %rd25;
	wmma.load.b.sync.aligned.row.m16n16k16.global.f16 	{%r84, %r85, %r86, %r87, %r88, %r89, %r90, %r91}, [%rd26], %r34;
	wmma.mma.sync.aligned.row.row.m16n16k16.f32.f32 {%f77, %f78, %f79, %f80, %f81, %f82, %f83, %f84}, {%r76, %r77, %r78, %r79, %r80, %r81, %r82, %r83}, {%r84, %r85, %r86, %r87, %r88, %r89, %r90, %r91}, {%f69, %f70, %f71, %f72, %f73, %f74, %f75, %f76};
	add.s64 	%rd27, %rd46, 64;
	wmma.load.a.sync.aligned.row.m16n16k16.global.f16 	{%r92, %r93, %r94, %r95, %r96, %r97, %r98, %r99}, [%rd27], %r35;
	cvt.s64.s32 	%rd28, %r139;
	add.s64 	%rd29, %rd28, %rd14;
	shl.b64 	%rd30, %rd29, 1;
	add.s64 	%rd31, %rd1, %rd30;
	wmma.load.b.sync.aligned.row.m16n16k16.global.f16 	{%r100, %r101, %r102, %r103, %r104, %r105, %r106, %r107}, [%rd31], %r34;
	wmma.mma.sync.aligned.row.row.m16n16k16.f32.f32 {%f124, %f123, %f122, %f121, %f120, %f119, %f118, %f117}, {%r92, %r93, %r94, %r95, %r96, %r97, %r98, %r99}, {%r100, %r101, %r102, %r103, %r104, %r105, %r106, %r107}, {%f77, %f78, %f79, %f80, %f81, %f82, %f83, %f84};
	add.s32 	%r142, %r142, 128;
	add.s64 	%rd46, %rd46, 256;
	add.s32 	%r140, %r140, 128;
	shl.b32 	%r108, %r34, 7;
	add.s32 	%r139, %r139, %r108;
	add.s32 	%r138, %r138, %r108;
	add.s32 	%r137, %r137, %r108;
	add.s32 	%r136, %r136, %r108;
	add.s32 	%r135, %r135, 4;
	setp.ne.s32 	%p3, %r135, 0;
	@%p3 bra 	$L__BB0_3;
$L__BB0_4:
	setp.eq.s32 	%p4, %r4, 0;
	@%p4 bra 	$L__BB0_7;
	mul.lo.s32 	%r145, %r142, %r34;
	shl.b32 	%r25, %r34, 5;
	mov.u32 	%r109, %ctaid.y;
	mul.lo.s32 	%r110, %r109, %r35;
	shl.b32 	%r111, %r110, 7;
	add.s32 	%r144, %r142, %r111;
	neg.s32 	%r143, %r4;
$L__BB0_6:
	.pragma "nounroll";
	mul.wide.u32 	%rd32, %r144, 2;
	add.s64 	%rd33, %rd2, %rd32;
	wmma.load.a.sync.aligned.row.m16n16k16.global.f16 	{%r112, %r113, %r114, %r115, %r116, %r117, %r118, %r119}, [%rd33], %r35;
	cvt.s64.s32 	%rd34, %r145;
	mov.u32 	%r120, %ctaid.x;
	shl.b32 	%r121, %r120, 7;
	cvt.s64.s32 	%rd35, %r121;
	add.s64 	%rd36, %rd34, %rd35;
	shl.b64 	%rd37, %rd36, 1;
	add.s64 	%rd38, %rd1, %rd37;
	wmma.load.b.sync.aligned.row.m16n16k16.global.f16 	{%r122, %r123, %r124, %r125, %r126, %r127, %r128, %r129}, [%rd38], %r34;
	wmma.mma.sync.aligned.row.row.m16n16k16.f32.f32 {%f124, %f123, %f122, %f121, %f120, %f119, %f118, %f117}, {%r112, %r113, %r114, %r115, %r116, %r117, %r118, %r119}, {%r122, %r123, %r124, %r125, %r126, %r127, %r128, %r129}, {%f124, %f123, %f122, %f121, %f120, %f119, %f118, %f117};
	add.s32 	%r145, %r145, %r25;
	add.s32 	%r144, %r144, 32;
	add.s32 	%r143, %r143, 1;
	setp.ne.s32 	%p5, %r143, 0;
	@%p5 bra 	$L__BB0_6;
$L__BB0_7:
	ld.param.u64 	%rd45, [unified_gemm_kernel_param_2];
	cvta.to.global.u64 	%rd39, %rd45;
	mov.u32 	%r130, %ctaid.y;
	mul.lo.s32 	%r131, %r130, %r34;
	shl.b32 	%r132, %r131, 7;
	cvt.s64.s32 	%rd40, %r132;
	mov.u32 	%r133, %ctaid.x;
	shl.b32 	%r134, %r133, 7;
	cvt.s64.s32 	%rd41, %r134;
	add.s64 	%rd42, %rd40, %rd41;
	shl.b64 	%rd43, %rd42, 2;
	add.s64 	%rd44, %rd39, %rd43;
	wmma.store.d.sync.aligned.row.m16n16k16.global.f32 	[%rd44], {%f124, %f123, %f122, %f121, %f120, %f119, %f118, %f117}, %r34;
	ret;

}


// ===== COMPILED SASS (sm_100) =====

	.target	sm_100

	.elftype	@"ET_EXEC"


//--------------------- .note.nv.tkinfo           --------------------------
	.section	.note.nv.tkinfo,"",@"SHT_NOTE"
	.sectionflags	@"SHF_NOTE_NV_TKINFO"
	.tkinfo
        /*0018*/ 	.word	0x00000002
        /*0030*/ 	.string	""
        /*0030*/ 	.string	"ptxas"
        /*0030*/ 	.string	"Cuda compilation tools, release 13.0, V13.0.88"
        /*0030*/ 	.string	"Build cuda_13.0.r13.0/compiler.36424714_0"
        /*0030*/ 	.string	"-arch sm_100 -m 64 "



//--------------------- .note.nv.cuinfo           --------------------------
	.section	.note.nv.cuinfo,"",@"SHT_NOTE"
	.sectionflags	@"SHF_NOTE_NV_CUINFO"
        /*0018*/ 	.short	0x0002
        /*001a*/ 	.short	0x0064
        /*001c*/ 	.short	0x0082
	.zero		2


//--------------------- .nv.info                  --------------------------
	.section	.nv.info,"",@"SHT_CUDA_INFO"
	.align	4


	//----- nvinfo : EIATTR_REGCOUNT
	.align		4
        /*0000*/ 	.byte	0x04, 0x2f
        /*0002*/ 	.short	(.L_1 - .L_0)
	.align		4
.L_0:
        /*0004*/ 	.word	index@(unified_gemm_kernel)
        /*0008*/ 	.word	0x00000020


	//----- nvinfo : EIATTR_FRAME_SIZE
	.align		4
.L_1:
        /*000c*/ 	.byte	0x04, 0x11
        /*000e*/ 	.short	(.L_3 - .L_2)
	.align		4
.L_2:
        /*0010*/ 	.word	index@(unified_gemm_kernel)
        /*0014*/ 	.word	0x00000000


	//----- nvinfo : EIATTR_MIN_STACK_SIZE
	.align		4
.L_3:
        /*0018*/ 	.byte	0x04, 0x12
        /*001a*/ 	.short	(.L_5 - .L_4)
	.align		4
.L_4:
        /*001c*/ 	.word	index@(unified_gemm_kernel)
        /*0020*/ 	.word	0x00000000
.L_5:


//--------------------- .nv.compat                --------------------------
	.section	.nv.compat,"",@"SHT_CUDA_COMPAT_INFO"
	.align	4
        /*0000*/ 	.byte	0x02, 0x09, 0x00, 0x00, 0x02, 0x02, 0x01, 0x00, 0x02, 0x05, 0x05, 0x00, 0x03, 0x07, 0x01, 0x01
        /*0010*/ 	.byte	0x02, 0x03, 0x00, 0x00, 0x02, 0x06, 0x01, 0x00, 0x04, 0x0b, 0x08, 0x00, 0x09, 0x00, 0x00, 0x00
        /*0020*/ 	.byte	0x00, 0x00, 0x00, 0x00


//--------------------- .nv.info.unified_gemm_kernel --------------------------
	.section	.nv.info.unified_gemm_kernel,"",@"SHT_CUDA_INFO"
	.sectionflags	@""
	.align	4


	//----- nvinfo : EIATTR_CUDA_API_VERSION
	.align		4
        /*0000*/ 	.byte	0x04, 0x37
        /*0002*/ 	.short	(.L_7 - .L_6)
.L_6:
        /*0004*/ 	.word	0x00000082


	//----- nvinfo : EIATTR_KPARAM_INFO
	.align		4
.L_7:
        /*0008*/ 	.byte	0x04, 0x17
        /*000a*/ 	.short	(.L_9 - .L_8)
.L_8:
        /*000c*/ 	.word	0x00000000
        /*0010*/ 	.short	0x0005
        /*0012*/ 	.short	0x0020
        /*0014*/ 	.byte	0x00, 0xf0, 0x11, 0x00


	//----- nvinfo : EIATTR_KPARAM_INFO
	.align		4
.L_9:
        /*0018*/ 	.byte	0x04, 0x17
        /*001a*/ 	.short	(.L_11 - .L_10)
.L_10:
        /*001c*/ 	.word	0x00000000
        /*0020*/ 	.short	0x0004
        /*0022*/ 	.short	0x001c
        /*0024*/ 	.byte	0x00, 0xf0, 0x11, 0x00


	//----- nvinfo : EIATTR_KPARAM_INFO
	.align		4
.L_11:
        /*0028*/ 	.byte	0x04, 0x17
        /*002a*/ 	.short	(.L_13 - .L_12)
.L_12:
        /*002c*/ 	.word	0x00000000
        /*0030*/ 	.short	0x0003
        /*0032*/ 	.short	0x0018
        /*0034*/ 	.byte	0x00, 0xf0, 0x11, 0x00


	//----- nvinfo : EIATTR_KPARAM_INFO
	.align		4
.L_13:
        /*0038*/ 	.byte	0x04, 0x17
        /*003a*/ 	.short	(.L_15 - .L_14)
.L_14:
        /*003c*/ 	.word	0x00000000
        /*0040*/ 	.short	0x0002
        /*0042*/ 	.short	0x0010
        /*0044*/ 	.byte	0x00, 0xf5, 0x21, 0x00


	//----- nvinfo : EIATTR_KPARAM_INFO
	.align		4
.L_15:
        /*0048*/ 	.byte	0x04, 0x17
        /*004a*/ 	.short	(.L_17 - .L_16)
.L_16:
        /*004c*/ 	.word	0x00000000
        /*0050*/ 	.short	0x0001
        /*0052*/ 	.short	0x0008
        /*0054*/ 	.byte	0x00, 0xf5, 0x21, 0x00


	//----- nvinfo : EIATTR_KPARAM_INFO
	.align		4
.L_17:
        /*0058*/ 	.byte	0x04, 0x17
        /*005a*/ 	.short	(.L_19 - .L_18)
.L_18:
        /*005c*/ 	.word	0x00000000
        /*0060*/ 	.short	0x0000
        /*0062*/ 	.short	0x0000
        /*0064*/ 	.byte	0x00, 0xf5, 0x21, 0x00


	//----- nvinfo : EIATTR_SPARSE_MMA_MASK
	.align		4
.L_19:
        /*0068*/ 	.byte	0x03, 0x50
        /*006a*/ 	.short	0x0000


	//----- nvinfo : EIATTR_WMMA_USED
	.align		4
        /*006c*/ 	.byte	0x01, 0x2b
	.zero		2


	//----- nvinfo : EIATTR_MAXREG_COUNT
	.align		4
        /*0070*/ 	.byte	0x03, 0x1b
        /*0072*/ 	.short	0x00ff


	//----- nvinfo : EIATTR_MERCURY_ISA_VERSION
	.align		4
        /*0074*/ 	.byte	0x03, 0x5f
        /*0076*/ 	.short	0x0101


	//----- nvinfo : EIATTR_VRC_CTA_INIT_COUNT
	.align		4
        /*0078*/ 	.byte	0x02, 0x4a
	.zero		1
	.zero		1


	//----- nvinfo : EIATTR_EXIT_INSTR_OFFSETS
	.align		4
        /*007c*/ 	.byte	0x04, 0x1c
        /*007e*/ 	.short	(.L_21 - .L_20)


	//   ....[0]....
.L_20:
        /*0080*/ 	.word	0x00000f10


	//----- nvinfo : EIATTR_CBANK_PARAM_SIZE
	.align		4
.L_21:
        /*0084*/ 	.byte	0x03, 0x19
        /*0086*/ 	.short	0x0024


	//----- nvinfo : EIATTR_PARAM_CBANK
	.align		4
        /*0088*/ 	.byte	0x04, 0x0a
        /*008a*/ 	.short	(.L_23 - .L_22)
	.align		4
.L_22:
        /*008c*/ 	.word	index@(.nv.constant0.unified_gemm_kernel)
        /*0090*/ 	.short	0x0380
        /*0092*/ 	.short	0x0024


	//----- nvinfo : EIATTR_SW_WAR
	.align		4
.L_23:
        /*0094*/ 	.byte	0x04, 0x36
        /*0096*/ 	.short	(.L_25 - .L_24)
.L_24:
        /*0098*/ 	.word	0x00000008
.L_25:


//--------------------- .nv.callgraph             --------------------------
	.section	.nv.callgraph,"",@"SHT_CUDA_CALLGRAPH"
	.align	4
	.sectionentsize	8
	.align		4
        /*0000*/ 	.word	0x00000000
	.align		4
        /*0004*/ 	.word	0xffffffff
	.align		4
        /*0008*/ 	.word	0x00000000
	.align		4
        /*000c*/ 	.word	0xfffffffe
	.align		4
        /*0010*/ 	.word	0x00000000
	.align		4
        /*0014*/ 	.word	0xfffffffd
	.align		4
        /*0018*/ 	.word	0x00000000
	.align		4
        /*001c*/ 	.word	0xfffffffc


//--------------------- .text.unified_gemm_kernel --------------------------
	.section	.text.unified_gemm_kernel,"ax",@progbits
	.align	128
        .global         unified_gemm_kernel
        .type           unified_gemm_kernel,@function
        .size           unified_gemm_kernel,(.L_x_5 - unified_gemm_kernel)
        .other          unified_gemm_kernel,@"STO_CUDA_ENTRY STV_DEFAULT"
unified_gemm_kernel:
.text.unified_gemm_kernel:
[----:B------:R-:W-:Y:S01]  /*0000*/  LDC R1, c[0x0][0x37c] ;  /* 0x0000df00ff017b82 */ /* 0x000fe20000000800 */
[----:B------:R-:W0:Y:S07]  /*0010*/  LDCU UR27, c[0x0][0x3a0] ;  /* 0x00007400ff1b77ac */ /* 0x000e2e0008000800 */
[----:B------:R-:W1:Y:S01]  /*0020*/  S2UR UR24, SR_CTAID.Y ;  /* 0x00000000001879c3 */ /* 0x000e620000002600 */
[----:B------:R-:W-:Y:S02]  /*0030*/  CS2R R10, SRZ ;  /* 0x00000000000a7805 */ /* 0x000fe4000001ff00 */
[----:B------:R-:W-:-:S02]  /*0040*/  CS2R R8, SRZ ;  /* 0x0000000000087805 */ /* 0x000fc4000001ff00 */
[----:B------:R-:W-:Y:S02]  /*0050*/  CS2R R6, SRZ ;  /* 0x0000000000067805 */ /* 0x000fe4000001ff00 */
[----:B------:R-:W-:Y:S01]  /*0060*/  CS2R R4, SRZ ;  /* 0x0000000000047805 */ /* 0x000fe2000001ff00 */
[----:B------:R-:W2:Y:S01]  /*0070*/  LDCU.64 UR14, c[0x0][0x358] ;  /* 0x00006b00ff0e77ac */ /* 0x000ea20008000a00 */
[----:B0-----:R-:W-:-:S09]  /*0080*/  UISETP.GE.AND UP0, UPT, UR27, 0x1, UPT ;  /* 0x000000011b00788c */ /* 0x001fd2000bf06270 */
[----:B------:R-:W-:Y:S05]  /*0090*/  BRA.U !UP0, `(.L_x_0) ;  /* 0x0000000d083c7547 */ /* 0x000fea000b800000 */
[----:B------:R-:W-:Y:S01]  /*00a0*/  UISETP.GE.U32.AND UP1, UPT, UR27, 0x61, UPT ;  /* 0x000000611b00788c */ /* 0x000fe2000bf26070 */
[----:B------:R-:W-:Y:S01]  /*00b0*/  IMAD.MOV.U32 R11, RZ, RZ, RZ ;  /* 0x000000ffff0b7224 */ /* 0x000fe200078e00ff */
[----:B------:R-:W-:Y:S02]  /*00c0*/  UIADD3 UR4, UPT, UPT, UR27, -0x1, URZ ;  /* 0xffffffff1b047890 */ /* 0x000fe4000fffe0ff */
[----:B------:R-:W-:Y:S02]  /*00d0*/  UIADD3 UR5, UPT, UPT, UR27, -0x1, URZ ;  /* 0xffffffff1b057890 */ /* 0x000fe4000fffe0ff */
[----:B------:R-:W-:Y:S02]  /*00e0*/  ULEA.HI UR4, UR4, 0x1, URZ, 0x1b ;  /* 0x0000000104047891 */ /* 0x000fe4000f8fd8ff */
[----:B------:R-:W-:Y:S02]  /*00f0*/  ULEA.HI UR5, UR5, 0x1, URZ, 0x1b ;  /* 0x0000000105057891 */ /* 0x000fe4000f8fd8ff */
[----:B------:R-:W-:-:S03]  /*0100*/  ULOP3.LUT UR12, UR4, 0x3, URZ, 0xc0, !UPT ;  /* 0x00000003040c7892 */ /* 0x000fc6000f8ec0ff */
[----:B------:R-:W-:Y:S01]  /*0110*/  UMOV UR4, URZ ;  /* 0x000000ff00047c82 */ /* 0x000fe20008000000 */
[----:B------:R-:W-:Y:S01]  /*0120*/  UISETP.NE.AND UP0, UPT, UR12, URZ, UPT ;  /* 0x000000ff0c00728c */ /* 0x000fe2000bf05270 */
[----:B------:R-:W-:Y:S10]  /*0130*/  BRA.U !UP1, `(.L_x_1) ;  /* 0x00000009093c7547 */ /* 0x000ff4000b800000 */
[----:B------:R-:W0:Y:S01]  /*0140*/  S2R R17, SR_LANEID ;  /* 0x0000000000117919 */ /* 0x000e220000000000 */
[----:B------:R-:W3:Y:S01]  /*0150*/  LDCU UR28, c[0x0][0x39c] ;  /* 0x00007380ff1c77ac */ /* 0x000ee20008000800 */
[----:B------:R-:W4:Y:S01]  /*0160*/  S2UR UR8, SR_CTAID.X ;  /* 0x00000000000879c3 */ /* 0x000f220000002500 */
[----:B------:R-:W-:Y:S01]  /*0170*/  IMAD.MOV.U32 R3, RZ, RZ, RZ ;  /* 0x000000ffff037224 */ /* 0x000fe200078e00ff */
[----:B------:R-:W-:Y:S01]  /*0180*/  CS2R R10, SRZ ;  /* 0x00000000000a7805 */ /* 0x000fe2000001ff00 */
[----:B------:R-:W5:Y:S01]  /*0190*/  LDCU.64 UR16, c[0x0][0x380] ;  /* 0x00007000ff1077ac */ /* 0x000f620008000a00 */
[----:B------:R-:W-:Y:S02]  /*01a0*/  CS2R R8, SRZ ;  /* 0x0000000000087805 */ /* 0x000fe4000001ff00 */
[----:B------:R-:W-:Y:S01]  /*01b0*/  CS2R R6, SRZ ;  /* 0x0000000000067805 */ /* 0x000fe2000001ff00 */
[----:B-1----:R-:W-:Y:S02]  /*01c0*/  USHF.L.U32 UR4, UR24, 0x7, URZ ;  /* 0x0000000718047899 */ /* 0x002fe400080006ff */
[----:B------:R-:W-:-:S02]  /*01d0*/  USHF.R.U32.HI UR7, URZ, 0x1, UR27 ;  /* 0x00000001ff077899 */ /* 0x000fc4000801161b */
[----:B------:R-:W-:Y:S02]  /*01e0*/  UIMAD UR6, UR4, UR27, URZ ;  /* 0x0000001b040672a4 */ /* 0x000fe4000f8e02ff */
[----:B------:R-:W-:Y:S01]  /*01f0*/  ULOP3.LUT UR5, UR5, 0xffffffc, URZ, 0xc0, !UPT ;  /* 0x0ffffffc05057892 */ /* 0x000fe2000f8ec0ff */
[----:B------:R-:W1:Y:S01]  /*0200*/  LDCU.64 UR18, c[0x0][0x388] ;  /* 0x00007100ff1277ac */ /* 0x000e620008000a00 */
[----:B---3--:R-:W-:Y:S02]  /*0210*/  USHF.R.U32.HI UR4, URZ, 0x1, UR28 ;  /* 0x00000001ff047899 */ /* 0x008fe4000801161c */
[----:B------:R-:W-:Y:S02]  /*0220*/  UIMAD UR13, UR28, 0x60, URZ ;  /* 0x000000601c0d78a4 */ /* 0x000fe4000f8e02ff */
[----:B------:R-:W-:Y:S02]  /*0230*/  USHF.L.U32 UR20, UR28, 0x6, URZ ;  /* 0x000000061c147899 */ /* 0x000fe400080006ff */
[----:B----4-:R-:W-:-:S02]  /*0240*/  USHF.L.U32 UR8, UR8, 0x7, URZ ;  /* 0x0000000708087899 */ /* 0x010fc400080006ff */
[----:B------:R-:W-:Y:S02]  /*0250*/  USHF.L.U32 UR21, UR28, 0x5, URZ ;  /* 0x000000051c157899 */ /* 0x000fe400080006ff */
[----:B------:R-:W-:Y:S01]  /*0260*/  USHF.R.S32.HI UR25, URZ, 0x1f, UR8 ;  /* 0x0000001fff197899 */ /* 0x000fe20008011408 */
[----:B0-----:R-:W-:Y:S02]  /*0270*/  LOP3.LUT R2, R17, 0x3, RZ, 0xc0, !PT ;  /* 0x0000000311027812 */ /* 0x001fe400078ec0ff */
[----:B------:R-:W-:-:S05]  /*0280*/  SHF.R.U32.HI R17, RZ, 0x2, R17 ;  /* 0x00000002ff117819 */ /* 0x000fca0000011611 */
[----:B------:R-:W-:Y:S01]  /*0290*/  IMAD.WIDE.U32 R4, R17, UR7, R2 ;  /* 0x0000000711047c25 */ /* 0x000fe2000f8e0002 */
[----:B------:R-:W-:-:S03]  /*02a0*/  UIADD3 UR7, UPT, UPT, -UR5, URZ, URZ ;  /* 0x000000ff05077290 */ /* 0x000fc6000fffe1ff */
[----:B------:R-:W-:Y:S01]  /*02b0*/  IMAD.WIDE.U32 R16, R17, UR4, R2 ;  /* 0x0000000411107c25 */ /* 0x000fe2000f8e0002 */
[----:B-----5:R-:W-:Y:S01]  /*02c0*/  UIMAD.WIDE.U32 UR4, UR6, 0x2, UR16 ;  /* 0x00000002060478a5 */ /* 0x020fe2000f8e0010 */
[C---:B------:R-:W-:Y:S02]  /*02d0*/  SHF.L.U64.HI R0, R4.reuse, 0x2, R5 ;  /* 0x0000000204007819 */ /* 0x040fe40000010205 */
[----:B------:R-:W-:Y:S01]  /*02e0*/  IMAD.SHL.U32 R2, R4, 0x4, RZ ;  /* 0x0000000404027824 */ /* 0x000fe200078e00ff */
[----:B------:R-:W-:Y:S01]  /*02f0*/  UIADD3 UR26, UP1, UPT, UR4, 0x80, URZ ;  /* 0x00000080041a7890 */ /* 0x000fe2000ff3e0ff */
[C---:B------:R-:W-:Y:S01]  /*0300*/  SHF.L.U64.HI R3, R16.reuse, 0x2, R17 ;  /* 0x0000000210037819 */ /* 0x040fe20000010211 */
[----:B------:R-:W-:Y:S01]  /*0310*/  IMAD.SHL.U32 R16, R16, 0x4, RZ ;  /* 0x0000000410107824 */ /* 0x000fe200078e00ff */
[----:B------:R-:W-:Y:S01]  /*0320*/  CS2R R4, SRZ ;  /* 0x0000000000047805 */ /* 0x000fe2000001ff00 */
[----:B------:R-:W-:Y:S01]  /*0330*/  UIADD3.X UR11, UPT, UPT, URZ, UR5, URZ, UP1, !UPT ;  /* 0x00000005ff0b7290 */ /* 0x000fe20008ffe4ff */
[----:B------:R-:W-:-:S02]  /*0340*/  UMOV UR4, URZ ;  /* 0x000000ff00047c82 */ /* 0x000fc40008000000 */
[----:B-1----:R-:W-:-:S09]  /*0350*/  UMOV UR5, URZ ;  /* 0x000000ff00057c82 */ /* 0x002fd20008000000 */
.L_x_2:
[----:B------:R-:W-:Y:S01]  /*0360*/  UIADD3 UR9, UP1, UPT, UR8, UR5, URZ ;  /* 0x0000000508097290 */ /* 0x000fe2000ff3e0ff */
[----:B------:R-:W-:-:S03]  /*0370*/  IMAD.U32 R27, RZ, RZ, UR28 ;  /* 0x0000001cff1b7e24 */ /* 0x000fc6000f8e00ff */
[----:B------:R-:W-:Y:S02]  /*0380*/  ULEA.HI.X.SX32 UR10, UR5, UR25, 0x1, UP1 ;  /* 0x00000019050a7291 */ /* 0x000fe400088f0eff */
[----:B------:R-:W-:-:S04]  /*0390*/  ULEA UR22, UP1, UR9, UR18, 0x1 ;  /* 0x0000001209167291 */ /* 0x000fc8000f8208ff */
[----:B------:R-:W-:Y:S02]  /*03a0*/  ULEA.HI.X UR9, UR9, UR19, UR10, 0x1, UP1 ;  /* 0x0000001309097291 */ /* 0x000fe400088f0c0a */
[----:B------:R-:W-:-:S04]  /*03b0*/  IADD3 R24, P0, PT, R16, UR22, RZ ;  /* 0x0000001610187c10 */ /* 0x000fc8000ff1e0ff */
[----:B------:R-:W-:-:S03]  /*03c0*/  IADD3.X R25, PT, PT, R3, UR9, RZ, P0, !PT ;  /* 0x0000000903197c10 */ /* 0x000fc600087fe4ff */
[----:B------:R-:W-:Y:S02]  /*03d0*/  IMAD.WIDE.U32 R26, R27, 0x10, R24 ;  /* 0x000000101b1a7825 */ /* 0x000fe400078e0018 */
[----:B--2---:R-:W2:Y:S04]  /*03e0*/  LDG.E R22, desc[UR14][R24.64] ;  /* 0x0000000e18167981 */ /* 0x004ea8000c1e1900 */
[----:B------:R-:W3:Y:S01]  /*03f0*/  LDG.E R23, desc[UR14][R26.64] ;  /* 0x0000000e1a177981 */ /* 0x000ee2000c1e1900 */
[----:B------:R-:W-:-:S03]  /*0400*/  UIMAD.WIDE.U32 UR22, UR6, 0x2, UR16 ;  /* 0x00000002061678a5 */ /* 0x000fc6000f8e0010 */
[----:B------:R-:W4:Y:S03]  /*0410*/  LDG.E R28, desc[UR14][R26.64+0x10] ;  /* 0x0000100e1a1c7981 */ /* 0x000f26000c1e1900 */
[----:B------:R-:W-:Y:S01]  /*0420*/  IADD3 R18, P0, PT, R2, UR22, RZ ;  /* 0x0000001602127c10 */ /* 0x000fe2000ff1e0ff */
[----:B------:R0:W5:Y:S01]  /*0430*/  LDG.E R17, desc[UR14][R24.64+0x10] ;  /* 0x0000100e18117981 */ /* 0x000162000c1e1900 */
[----:B------:R-:W-:Y:S02]  /*0440*/  IMAD.U32 R21, RZ, RZ, UR27 ;  /* 0x0000001bff157e24 */ /* 0x000fe4000f8e00ff */
[----:B------:R-:W-:-:S03]  /*0450*/  IADD3.X R19, PT, PT, R0, UR23, RZ, P0, !PT ;  /* 0x0000001700137c10 */ /* 0x000fc600087fe4ff */
[----:B------:R-:W-:Y:S02]  /*0460*/  IMAD.WIDE.U32 R20, R21, 0x10, R18 ;  /* 0x0000001015147825 */ /* 0x000fe400078e0012 */
[----:B------:R-:W5:Y:S04]  /*0470*/  LDG.E R12, desc[UR14][R18.64] ;  /* 0x0000000e120c7981 */ /* 0x000f68000c1e1900 */
[----:B------:R4:W5:Y:S04]  /*0480*/  LDG.E R14, desc[UR14][R18.64+0x10] ;  /* 0x0000100e120e7981 */ /* 0x000968000c1e1900 */
[----:B------:R-:W5:Y:S04]  /*0490*/  LDG.E R13, desc[UR14][R20.64] ;  /* 0x0000000e140d7981 */ /* 0x000f68000c1e1900 */
[----:B------:R-:W5:Y:S01]  /*04a0*/  LDG.E R15, desc[UR14][R20.64+0x10] ;  /* 0x0000100e140f7981 */ /* 0x000f62000c1e1900 */
[----:B------:R-:W-:-:S04]  /*04b0*/  UIADD3 UR9, UP1, UPT, UR8, UR21, URZ ;  /* 0x0000001508097290 */ /* 0x000fc8000ff3e0ff */
[----:B------:R-:W-:Y:S02]  /*04c0*/  ULEA.HI.X.SX32 UR10, UR21, UR25, 0x1, UP1 ;  /* 0x00000019150a7291 */ /* 0x000fe400088f0eff */
[----:B------:R-:W-:-:S04]  /*04d0*/  ULEA UR22, UP1, UR9, UR18, 0x1 ;  /* 0x0000001209167291 */ /* 0x000fc8000f8208ff */
[----:B------:R-:W-:Y:S02]  /*04e0*/  ULEA.HI.X UR9, UR9, UR19, UR10, 0x1, UP1 ;  /* 0x0000001309097291 */ /* 0x000fe400088f0c0a */
[----:B0-----:R-:W-:Y:S01]  /*04f0*/  IADD3 R24, P0, PT, R16, UR22, RZ ;  /* 0x0000001610187c10 */ /* 0x001fe2000ff1e0ff */
[----:B------:R-:W-:-:S03]  /*0500*/  IMAD.U32 R29, RZ, RZ, UR28 ;  /* 0x0000001cff1d7e24 */ /* 0x000fc6000f8e00ff */
[----:B------:R-:W-:-:S05]  /*0510*/  IADD3.X R25, PT, PT, R3, UR9, RZ, P0, !PT ;  /* 0x0000000903197c10 */ /* 0x000fca00087fe4ff */
[----:B------:R-:W5:Y:S01]  /*0520*/  LDG.E R20, desc[UR14][R24.64] ;  /* 0x0000000e18147981 */ /* 0x000f62000c1e1900 */
[----:B------:R-:W-:-:S04]  /*0530*/  IADD3 R26, P0, PT, R2, UR26, RZ ;  /* 0x0000001a021a7c10 */ /* 0x000fc8000ff1e0ff */
[----:B------:R-:W-:Y:S01]  /*0540*/  IADD3.X R27, PT, PT, R0, UR11, RZ, P0, !PT ;  /* 0x0000000b001b7c10 */ /* 0x000fe200087fe4ff */
[----:B--2---:R-:W-:Y:S04]  /*0550*/  MOVM.16.MT88 R22, R22 ;  /* 0x000000001616723a */ /* 0x004fe80000000000 */
[----:B---3--:R-:W0:Y:S04]  /*0560*/  MOVM.16.MT88 R23, R23 ;  /* 0x000000001717723a */ /* 0x008e280000000000 */
[----:B----4-:R1:W-:Y:S04]  /*0570*/  MOVM.16.MT88 R19, R28 ;  /* 0x000000001c13723a */ /* 0x0103e80000000000 */
[----:B-----5:R2:W3:Y:S01]  /*0580*/  MOVM.16.MT88 R18, R17 ;  /* 0x000000001112723a */ /* 0x0204e20000000000 */
[----:B-1----:R-:W-:-:S03]  /*0590*/  IMAD.WIDE.U32 R28, R29, 0x10, R24 ;  /* 0x000000101d1c7825 */ /* 0x002fc600078e0018 */
[----:B------:R-:W4:Y:S04]  /*05a0*/  LDG.E R24, desc[UR14][R24.64+0x10] ;  /* 0x0000100e18187981 */ /* 0x000f28000c1e1900 */
[----:B--2---:R-:W2:Y:S04]  /*05b0*/  LDG.E R17, desc[UR14][R28.64] ;  /* 0x0000000e1c117981 */ /* 0x004ea8000c1e1900 */
[----:B------:R1:W5:Y:S01]  /*05c0*/  LDG.E R21, desc[UR14][R28.64+0x10] ;  /* 0x0000100e1c157981 */ /* 0x000362000c1e1900 */
[----:B0-----:R-:W-:Y:S01]  /*05d0*/  HMMA.16816.F32 R4, R12, R22, R4 ;  /* 0x000000160c04723c */ /* 0x001fe20000001804 */
[----:B------:R-:W-:-:S04]  /*05e0*/  IMAD.U32 R23, RZ, RZ, UR27 ;  /* 0x0000001bff177e24 */ /* 0x000fc8000f8e00ff */
[----:B-1----:R-:W-:-:S03]  /*05f0*/  IMAD.WIDE.U32 R28, R23, 0x10, R26 ;  /* 0x00000010171c7825 */ /* 0x002fc600078e001a */
[----:B---3--:R-:W-:Y:S01]  /*0600*/  HMMA.16816.F32 R8, R12, R18, R8 ;  /* 0x000000120c08723c */ /* 0x008fe20000001808 */
[----:B------:R-:W3:Y:S04]  /*0610*/  LDG.E R12, desc[UR14][R26.64+-0x40] ;  /* 0xffffc00e1a0c7981 */ /* 0x000ee8000c1e1900 */
[----:B------:R-:W3:Y:S04]  /*0620*/  LDG.E R14, desc[UR14][R26.64+-0x30] ;  /* 0xffffd00e1a0e7981 */ /* 0x000ee8000c1e1900 */
[----:B------:R-:W3:Y:S04]  /*0630*/  LDG.E R13, desc[UR14][R28.64+-0x40] ;  /* 0xffffc00e1c0d7981 */ /* 0x000ee8000c1e1900 */
[----:B------:R-:W3:Y:S04]  /*0640*/  LDG.E R15, desc[UR14][R28.64+-0x30] ;  /* 0xffffd00e1c0f7981 */ /* 0x000ee8000c1e1900 */
[----:B------:R-:W-:Y:S01]  /*0650*/  MOVM.16.MT88 R22, R20 ;  /* 0x000000001416723a */ /* 0x000fe20000000000 */
[----:B------:R-:W-:-:S04]  /*0660*/  UIADD3 UR9, UP1, UPT, UR8, UR20, URZ ;  /* 0x0000001408097290 */ /* 0x000fc8000ff3e0ff */
[----:B------:R-:W-:Y:S02]  /*0670*/  ULEA.HI.X.SX32 UR10, UR20, UR25, 0x1, UP1 ;  /* 0x00000019140a7291 */ /* 0x000fe400088f0eff */
[----:B------:R-:W-:-:S04]  /*0680*/  ULEA UR22, UP1, UR9, UR18, 0x1 ;  /* 0x0000001209167291 */ /* 0x000fc8000f8208ff */
[----:B------:R-:W-:Y:S01]  /*0690*/  ULEA.HI.X UR9, UR9, UR19, UR10, 0x1, UP1 ;  /* 0x0000001309097291 */ /* 0x000fe200088f0c0a */
[----:B------:R-:W-:Y:S01]  /*06a0*/  IMAD.U32 R25, RZ, RZ, UR28 ;  /* 0x0000001cff197e24 */ /* 0x000fe2000f8e00ff */
[----:B--2---:R-:W3:Y:S04]  /*06b0*/  MOVM.16.MT88 R23, R17 ;  /* 0x000000001117723a */ /* 0x004ee80000000000 */
[----:B----4-:R0:W-:Y:S04]  /*06c0*/  MOVM.16.MT88 R18, R24 ;  /* 0x000000001812723a */ /* 0x0101e80000000000 */
[----:B-----5:R-:W1:Y:S01]  /*06d0*/  MOVM.16.MT88 R19, R21 ;  /* 0x000000001513723a */ /* 0x020e620000000000 */
[----:B---3--:R-:W-:Y:S01]  /*06e0*/  HMMA.16816.F32 R4, R12, R22, R4 ;  /* 0x000000160c04723c */ /* 0x008fe20000001804 */
[----:B------:R-:W-:-:S04]  /*06f0*/  IADD3 R22, P0, PT, R16, UR22, RZ ;  /* 0x0000001610167c10 */ /* 0x000fc8000ff1e0ff */
[----:B------:R-:W-:-:S03]  /*0700*/  IADD3.X R23, PT, PT, R3, UR9, RZ, P0, !PT ;  /* 0x0000000903177c10 */ /* 0x000fc600087fe4ff */
[----:B0-----:R-:W-:Y:S01]  /*0710*/  IMAD.WIDE.U32 R24, R25, 0x10, R22 ;  /* 0x0000001019187825 */ /* 0x001fe200078e0016 */
[----:B-1----:R-:W-:Y:S01]  /*0720*/  HMMA.16816.F32 R8, R12, R18, R8 ;  /* 0x000000120c08723c */ /* 0x002fe20000001808 */
[----:B------:R-:W2:Y:S04]  /*0730*/  LDG.E R17, desc[UR14][R22.64] ;  /* 0x0000000e16117981 */ /* 0x000ea8000c1e1900 */
[----:B------:R-:W3:Y:S04]  /*0740*/  LDG.E R18, desc[UR14][R24.64] ;  /* 0x0000000e18127981 */ /* 0x000ee8000c1e1900 */
[----:B------:R-:W4:Y:S04]  /*0750*/  LDG.E R19, desc[UR14][R24.64+0x10] ;  /* 0x0000100e18137981 */ /* 0x000f28000c1e1900 */
[----:B------:R-:W5:Y:S04]  /*0760*/  LDG.E R22, desc[UR14][R22.64+0x10] ;  /* 0x0000100e16167981 */ /* 0x000f68000c1e1900 */
[----:B------:R-:W5:Y:S04]  /*0770*/  LDG.E R12, desc[UR14][R26.64] ;  /* 0x0000000e1a0c7981 */ /* 0x000f68000c1e1900 */
[----:B------:R-:W5:Y:S04]  /*0780*/  LDG.E R14, desc[UR14][R26.64+0x10] ;  /* 0x0000100e1a0e7981 */ /* 0x000f68000c1e1900 */
[----:B------:R-:W5:Y:S04]  /*0790*/  LDG.E R13, desc[UR14][R28.64] ;  /* 0x0000000e1c0d7981 */ /* 0x000f68000c1e1900 */
[----:B------:R-:W5:Y:S01]  /*07a0*/  LDG.E R15, desc[UR14][R28.64+0x10] ;  /* 0x0000100e1c0f7981 */ /* 0x000f62000c1e1900 */
[----:B------:R-:W-:-:S04]  /*07b0*/  UIADD3 UR9, UP1, UPT, UR8, UR13, URZ ;  /* 0x0000000d08097290 */ /* 0x000fc8000ff3e0ff */
[----:B------:R-:W-:Y:S02]  /*07c0*/  ULEA.HI.X.SX32 UR10, UR13, UR25, 0x1, UP1 ;  /* 0x000000190d0a7291 */ /* 0x000fe400088f0eff */
[----:B------:R-:W-:-:S04]  /*07d0*/  ULEA UR22, UP1, UR9, UR18, 0x1 ;  /* 0x0000001209167291 */ /* 0x000fc8000f8208ff */
[----:B------:R-:W-:Y:S01]  /*07e0*/  ULEA.HI.X UR9, UR9, UR19, UR10, 0x1, UP1 ;  /* 0x0000001309097291 */ /* 0x000fe200088f0c0a */
[----:B--2---:R0:W-:Y:S04]  /*07f0*/  MOVM.16.MT88 R20, R17 ;  /* 0x000000001114723a */ /* 0x0041e80000000000 */
[----:B---3--:R-:W1:Y:S04]  /*0800*/  MOVM.16.MT88 R21, R18 ;  /* 0x000000001215723a */ /* 0x008e680000000000 */
[----:B----4-:R-:W-:Y:S04]  /*0810*/  MOVM.16.MT88 R19, R19 ;  /* 0x000000001313723a */ /* 0x010fe80000000000 */
[----:B-----5:R-:W2:Y:S01]  /*0820*/  MOVM.16.MT88 R18, R22 ;  /* 0x000000001612723a */ /* 0x020ea20000000000 */
[----:B0-----:R-:W-:Y:S01]  /*0830*/  IMAD.U32 R17, RZ, RZ, UR28 ;  /* 0x0000001cff117e24 */ /* 0x001fe2000f8e00ff */
[----:B-1----:R-:W-:Y:S01]  /*0840*/  HMMA.16816.F32 R4, R12, R20, R4 ;  /* 0x000000140c04723c */ /* 0x002fe20000001804 */
[----:B------:R-:W-:-:S04]  /*0850*/  IADD3 R20, P0, PT, R16, UR22, RZ ;  /* 0x0000001610147c10 */ /* 0x000fc8000ff1e0ff */
[----:B------:R-:W-:-:S03]  /*0860*/  IADD3.X R21, PT, PT, R3, UR9, RZ, P0, !PT ;  /* 0x0000000903157c10 */ /* 0x000fc600087fe4ff */
[----:B--2---:R-:W-:Y:S01]  /*0870*/  HMMA.16816.F32 R8, R12, R18, R8 ;  /* 0x000000120c08723c */ /* 0x004fe20000001808 */
[----:B------:R-:W2:Y:S01]  /*0880*/  LDG.E R12, desc[UR14][R26.64+0x40] ;  /* 0x0000400e1a0c7981 */ /* 0x000ea2000c1e1900 */
[----:B------:R-:W-:-:S03]  /*0890*/  IMAD.WIDE.U32 R18, R17, 0x10, R20 ;  /* 0x0000001011127825 */ /* 0x000fc600078e0014 */
[----:B------:R-:W3:Y:S04]  /*08a0*/  LDG.E R22, desc[UR14][R20.64] ;  /* 0x0000000e14167981 */ /* 0x000ee8000c1e1900 */
[----:B------:R-:W4:Y:S04]  /*08b0*/  LDG.E R23, desc[UR14][R18.64] ;  /* 0x0000000e12177981 */ /* 0x000f28000c1e1900 */
[----:B------:R-:W5:Y:S04]  /*08c0*/  LDG.E R24, desc[UR14][R20.64+0x10] ;  /* 0x0000100e14187981 */ /* 0x000f68000c1e1900 */
[----:B------:R-:W2:Y:S04]  /*08d0*/  LDG.E R25, desc[UR14][R18.64+0x10] ;  /* 0x0000100e12197981 */ /* 0x000ea8000c1e1900 */
[----:B------:R-:W2:Y:S04]  /*08e0*/  LDG.E R14, desc[UR14][R26.64+0x50] ;  /* 0x0000500e1a0e7981 */ /* 0x000ea8000c1e1900 */
[----:B------:R-:W2:Y:S04]  /*08f0*/  LDG.E R13, desc[UR14][R28.64+0x40] ;  /* 0x0000400e1c0d7981 */ /* 0x000ea8000c1e1900 */
[----:B------:R-:W2:Y:S01]  /*0900*/  LDG.E R15, desc[UR14][R28.64+0x50] ;  /* 0x0000500e1c0f7981 */ /* 0x000ea2000c1e1900 */
[----:B------:R-:W-:-:S02]  /*0910*/  UIADD3 UR26, UP1, UPT, UR26, 0x100, URZ ;  /* 0x000001001a1a7890 */ /* 0x000fc4000ff3e0ff */
[----:B------:R-:W-:Y:S02]  /*0920*/  UIADD3 UR7, UPT, UPT, UR7, 0x4, URZ ;  /* 0x0000000407077890 */ /* 0x000fe4000fffe0ff */
[----:B------:R-:W-:Y:S02]  /*0930*/  UIADD3.X UR11, UPT, UPT, URZ, UR11, URZ, UP1, !UPT ;  /* 0x0000000bff0b7290 */ /* 0x000fe40008ffe4ff */
[----:B------:R-:W-:Y:S02]  /*0940*/  UISETP.NE.AND UP1, UPT, UR7, URZ, UPT ;  /* 0x000000ff0700728c */ /* 0x000fe4000bf25270 */
[----:B------:R-:W-:Y:S02]  /*0950*/  UIADD3 UR4, UPT, UPT, UR4, 0x80, URZ ;  /* 0x0000008004047890 */ /* 0x000fe4000fffe0ff */
[----:B------:R-:W-:Y:S02]  /*0960*/  UIADD3 UR6, UPT, UPT, UR6, 0x80, URZ ;  /* 0x0000008006067890 */ /* 0x000fe4000fffe0ff */
[----:B------:R-:W-:-:S02]  /*0970*/  ULEA UR13, UR28, UR13, 0x7 ;  /* 0x0000000d1c0d7291 */ /* 0x000fc4000f8e38ff */
[----:B------:R-:W-:Y:S02]  /*0980*/  ULEA UR20, UR28, UR20, 0x7 ;  /* 0x000000141c147291 */ /* 0x000fe4000f8e38ff */
[----:B------:R-:W-:Y:S02]  /*0990*/  ULEA UR21, UR28, UR21, 0x7 ;  /* 0x000000151c157291 */ /* 0x000fe4000f8e38ff */
[----:B------:R-:W-:Y:S01]  /*09a0*/  ULEA UR5, UR28, UR5, 0x7 ;  /* 0x000000051c057291 */ /* 0x000fe2000f8e38ff */
[----:B---3--:R-:W-:Y:S04]  /*09b0*/  MOVM.16.MT88 R22, R22 ;  /* 0x000000001616723a */ /* 0x008fe80000000000 */
[----:B----4-:R-:W0:Y:S04]  /*09c0*/  MOVM.16.MT88 R23, R23 ;  /* 0x000000001717723a */ /* 0x010e280000000000 */
[----:B-----5:R-:W-:Y:S04]  /*09d0*/  MOVM.16.MT88 R24, R24 ;  /* 0x000000001818723a */ /* 0x020fe80000000000 */
[----:B--2---:R-:W1:Y:S01]  /*09e0*/  MOVM.16.MT88 R25, R25 ;  /* 0x000000001919723a */ /* 0x004e620000000000 */
[C---:B0-----:R-:W-:Y:S08]  /*09f0*/  HMMA.16816.F32 R4, R12.reuse, R22, R4 ;  /* 0x000000160c04723c */ /* 0x041ff00000001804 */
[----:B-1----:R-:W-:Y:S01]  /*0a00*/  HMMA.16816.F32 R8, R12, R24, R8 ;  /* 0x000000180c08723c */ /* 0x002fe20000001808 */
[----:B------:R-:W-:-:S04]  /*0a10*/  NOP ;  /* 0x0000000000007918 */ /* 0x000fc80000000000 */
[----:B------:R-:W-:-:S15]  /*0a20*/  BRA.U UP1, `(.L_x_2) ;  /* 0xfffffff9014c7547 */ /* 0x000fde000b83ffff */
.L_x_1:
[----:B------:R-:W-:Y:S05]  /*0a30*/  BRA.U !UP0, `(.L_x_0) ;  /* 0x0000000108d47547 */ /* 0x000fea000b800000 */
[----:B------:R-:W0:Y:S01]  /*0a40*/  S2R R0, SR_LANEID ;  /* 0x0000000000007919 */ /* 0x000e220000000000 */
[----:B------:R-:W3:Y:S01]  /*0a50*/  LDCU UR13, c[0x0][0x39c] ;  /* 0x00007380ff0d77ac */ /* 0x000ee20008000800 */
[----:B------:R-:W4:Y:S01]  /*0a60*/  S2UR UR7, SR_CTAID.X ;  /* 0x00000000000779c3 */ /* 0x000f220000002500 */
[----:B------:R-:W-:Y:S01]  /*0a70*/  IMAD.MOV.U32 R3, RZ, RZ, RZ ;  /* 0x000000ffff037224 */ /* 0x000fe200078e00ff */
[----:B------:R-:W-:Y:S02]  /*0a80*/  USHF.R.U32.HI UR8, URZ, 0x1, UR27 ;  /* 0x00000001ff087899 */ /* 0x000fe4000801161b */
[----:B-1----:R-:W-:Y:S02]  /*0a90*/  UIMAD UR5, UR24, UR27, URZ ;  /* 0x0000001b180572a4 */ /* 0x002fe4000f8e02ff */
[----:B------:R-:W-:Y:S01]  /*0aa0*/  UIADD3 UR6, UPT, UPT, -UR12, URZ, URZ ;  /* 0x000000ff0c067290 */ /* 0x000fe2000fffe1ff */
[----:B------:R-:W1:Y:S01]  /*0ab0*/  LDCU.64 UR16, c[0x0][0x380] ;  /* 0x00007000ff1077ac */ /* 0x000e620008000a00 */
[----:B------:R-:W0:Y:S01]  /*0ac0*/  LDCU.64 UR18, c[0x0][0x388] ;  /* 0x00007100ff1277ac */ /* 0x000e220008000a00 */
[----:B---3--:R-:W-:-:S02]  /*0ad0*/  USHF.R.U32.HI UR10, URZ, 0x1, UR13 ;  /* 0x00000001ff0a7899 */ /* 0x008fc4000801160d */
[----:B------:R-:W-:Y:S02]  /*0ae0*/  UIMAD UR9, UR4, UR13, URZ ;  /* 0x0000000d040972a4 */ /* 0x000fe4000f8e02ff */
[----:B------:R-:W-:Y:S01]  /*0af0*/  ULEA UR4, UR5, UR4, 0x7 ;  /* 0x0000000405047291 */ /* 0x000fe2000f8e38ff */
[----:B0-----:R-:W-:Y:S02]  /*0b00*/  LOP3.LUT R2, R0, 0x3, RZ, 0xc0, !PT ;  /* 0x0000000300027812 */ /* 0x001fe400078ec0ff */
[----:B------:R-:W-:-:S05]  /*0b10*/  SHF.R.U32.HI R13, RZ, 0x2, R0 ;  /* 0x00000002ff0d7819 */ /* 0x000fca0000011600 */
[----:B------:R-:W-:Y:S01]  /*0b20*/  IMAD.WIDE.U32 R24, R13, UR8, R2 ;  /* 0x000000080d187c25 */ /* 0x000fe2000f8e0002 */
[----:B----4-:R-:W-:-:S03]  /*0b30*/  USHF.L.U32 UR8, UR7, 0x7, URZ ;  /* 0x0000000707087899 */ /* 0x010fc600080006ff */
[----:B------:R-:W-:Y:S01]  /*0b40*/  IMAD.WIDE.U32 R2, R13, UR10, R2 ;  /* 0x0000000a0d027c25 */ /* 0x000fe2000f8e0002 */
[----:B------:R-:W-:-:S04]  /*0b50*/  SHF.L.U64.HI R26, R24, 0x2, R25 ;  /* 0x00000002181a7819 */ /* 0x000fc80000010219 */
[----:B-1----:R-:W-:-:S07]  /*0b60*/  SHF.L.U64.HI R27, R2, 0x2, R3 ;  /* 0x00000002021b7819 */ /* 0x002fce0000010203 */
.L_x_3:
[----:B------:R-:W-:Y:S01]  /*0b70*/  USHF.R.S32.HI UR5, URZ, 0x1f, UR9 ;  /* 0x0000001fff057899 */ /* 0x000fe20008011409 */
[----:B------:R-:W-:Y:S01]  /*0b80*/  IMAD.U32 R17, RZ, RZ, UR13 ;  /* 0x0000000dff117e24 */ /* 0x000fe2000f8e00ff */
[----:B------:R-:W-:-:S04]  /*0b90*/  UIADD3 UR7, UP0, UPT, UR8, UR9, URZ ;  /* 0x0000000908077290 */ /* 0x000fc8000ff1e0ff */
[----:B------:R-:W-:Y:S02]  /*0ba0*/  ULEA.HI.X.SX32 UR5, UR8, UR5, 0x1, UP0 ;  /* 0x0000000508057291 */ /* 0x000fe400080f0eff */
[----:B------:R-:W-:-:S04]  /*0bb0*/  ULEA UR10, UP0, UR7, UR18, 0x1 ;  /* 0x00000012070a7291 */ /* 0x000fc8000f8008ff */
[----:B------:R-:W-:Y:S02]  /*0bc0*/  ULEA.HI.X UR5, UR7, UR19, UR5, 0x1, UP0 ;  /* 0x0000001307057291 */ /* 0x000fe400080f0c05 */
[----:B------:R-:W-:-:S04]  /*0bd0*/  LEA R28, P0, R2, UR10, 0x2 ;  /* 0x0000000a021c7c11 */ /* 0x000fc8000f8010ff */
[----:B------:R-:W-:-:S03]  /*0be0*/  IADD3.X R29, PT, PT, R27, UR5, RZ, P0, !PT ;  /* 0x000000051b1d7c10 */ /* 0x000fc600087fe4ff */
[----:B------:R-:W-:Y:S02]  /*0bf0*/  IMAD.WIDE.U32 R16, R17, 0x10, R28 ;  /* 0x0000001011107825 */ /* 0x000fe400078e001c */
[----:B--2---:R-:W2:Y:S04]  /*0c00*/  LDG.E R0, desc[UR14][R28.64] ;  /* 0x0000000e1c007981 */ /* 0x004ea8000c1e1900 */
[----:B------:R-:W3:Y:S04]  /*0c10*/  LDG.E R22, desc[UR14][R28.64+0x10] ;  /* 0x0000100e1c167981 */ /* 0x000ee8000c1e1900 */
[----:B------:R-:W4:Y:S04]  /*0c20*/  LDG.E R21, desc[UR14][R16.64] ;  /* 0x0000000e10157981 */ /* 0x000f28000c1e1900 */
[----:B------:R0:W5:Y:S01]  /*0c30*/  LDG.E R23, desc[UR14][R16.64+0x10] ;  /* 0x0000100e10177981 */ /* 0x000162000c1e1900 */
[----:B------:R-:W-:Y:S01]  /*0c40*/  UIMAD.WIDE.U32 UR10, UR4, 0x2, UR16 ;  /* 0x00000002040a78a5 */ /* 0x000fe2000f8e0010 */
[----:B------:R-:W-:-:S05]  /*0c50*/  IMAD.U32 R13, RZ, RZ, UR27 ;  /* 0x0000001bff0d7e24 */ /* 0x000fca000f8e00ff */
[----:B------:R-:W-:-:S04]  /*0c60*/  LEA R18, P0, R24, UR10, 0x2 ;  /* 0x0000000a18127c11 */ /* 0x000fc8000f8010ff */
[----:B------:R-:W-:-:S03]  /*0c70*/  IADD3.X R19, PT, PT, R26, UR11, RZ, P0, !PT ;  /* 0x0000000b1a137c10 */ /* 0x000fc600087fe4ff */
[----:B0-----:R-:W-:Y:S02]  /*0c80*/  IMAD.WIDE.U32 R16, R13, 0x10, R18 ;  /* 0x000000100d107825 */ /* 0x001fe400078e0012 */
[----:B------:R-:W5:Y:S04]  /*0c90*/  LDG.E R12, desc[UR14][R18.64] ;  /* 0x0000000e120c7981 */ /* 0x000f68000c1e1900 */
[----:B------:R-:W5:Y:S04]  /*0ca0*/  LDG.E R14, desc[UR14][R18.64+0x10] ;  /* 0x0000100e120e7981 */ /* 0x000f68000c1e1900 */
[----:B------:R-:W5:Y:S04]  /*0cb0*/  LDG.E R13, desc[UR14][R16.64] ;  /* 0x0000000e100d7981 */ /* 0x000f68000c1e1900 */
[----:B------:R-:W5:Y:S01]  /*0cc0*/  LDG.E R15, desc[UR14][R16.64+0x10] ;  /* 0x0000100e100f7981 */ /* 0x000f62000c1e1900 */
[----:B------:R-:W-:-:S02]  /*0cd0*/  UIADD3 UR6, UPT, UPT, UR6, 0x1, URZ ;  /* 0x0000000106067890 */ /* 0x000fc4000fffe0ff */
[----:B------:R-:W-:Y:S02]  /*0ce0*/  ULEA UR9, UR13, UR9, 0x5 ;  /* 0x000000090d097291 */ /* 0x000fe4000f8e28ff */
[----:B------:R-:W-:Y:S02]  /*0cf0*/  UISETP.NE.AND UP0, UPT, UR6, URZ, UPT ;  /* 0x000000ff0600728c */ /* 0x000fe4000bf05270 */
[----:B------:R-:W-:Y:S01]  /*0d00*/  UIADD3 UR4, UPT, UPT, UR4, 0x20, URZ ;  /* 0x0000002004047890 */ /* 0x000fe2000fffe0ff */
[----:B--2---:R-:W-:Y:S04]  /*0d10*/  MOVM.16.MT88 R20, R0 ;  /* 0x000000000014723a */ /* 0x004fe80000000000 */
[----:B---3--:R-:W-:Y:S04]  /*0d20*/  MOVM.16.MT88 R22, R22 ;  /* 0x000000001616723a */ /* 0x008fe80000000000 */
[----:B----4-:R-:W0:Y:S04]  /*0d30*/  MOVM.16.MT88 R21, R21 ;  /* 0x000000001515723a */ /* 0x010e280000000000 */
[----:B-----5:R-:W1:Y:S01]  /*0d40*/  MOVM.16.MT88 R23, R23 ;  /* 0x000000001717723a */ /* 0x020e620000000000 */
[C---:B0-----:R-:W-:Y:S08]  /*0d50*/  HMMA.16816.F32 R4, R12.reuse, R20, R4 ;  /* 0x000000140c04723c */ /* 0x041ff00000001804 */
[----:B-1----:R-:W-:Y:S01]  /*0d60*/  HMMA.16816.F32 R8, R12, R22, R8 ;  /* 0x000000160c08723c */ /* 0x002fe20000001808 */
[----:B------:R-:W-:-:S04]  /*0d70*/  NOP ;  /* 0x0000000000007918 */ /* 0x000fc80000000000 */
[----:B------:R-:W-:-:S15]  /*0d80*/  BRA.U UP0, `(.L_x_3) ;  /* 0xfffffffd00787547 */ /* 0x000fde000b83ffff */
.L_x_0:
[----:B------:R-:W0:Y:S01]  /*0d90*/  S2R R12, SR_CTAID.X ;  /* 0x00000000000c7919 */ /* 0x000e220000002500 */
[----:B------:R-:W1:Y:S01]  /*0da0*/  LDC R13, c[0x0][0x39c] ;  /* 0x0000e700ff0d7b82 */ /* 0x000e620000000800 */
[----:B------:R-:W3:Y:S07]  /*0db0*/  S2R R14, SR_LANEID ;  /* 0x00000000000e7919 */ /* 0x000eee0000000000 */
[----:B------:R-:W4:Y:S01]  /*0dc0*/  LDC.64 R2, c[0x0][0x390] ;  /* 0x0000e400ff027b82 */ /* 0x000f220000000a00 */
[----:B-1----:R-:W-:Y:S01]  /*0dd0*/  IMAD R0, R13, UR24, RZ ;  /* 0x000000180d007c24 */ /* 0x002fe2000f8e02ff */
[----:B------:R-:W-:Y:S01]  /*0de0*/  SHF.R.U32.HI R19, RZ, 0x1, R13 ;  /* 0x00000001ff137819 */ /* 0x000fe2000001160d */
[----:B------:R-:W-:-:S02]  /*0df0*/  IMAD.MOV.U32 R13, RZ, RZ, RZ ;  /* 0x000000ffff0d7224 */ /* 0x000fc400078e00ff */
[----:B------:R-:W-:Y:S02]  /*0e00*/  IMAD.SHL.U32 R0, R0, 0x80, RZ ;  /* 0x0000008000007824 */ /* 0x000fe400078e00ff */
[----:B0-----:R-:W-:Y:S01]  /*0e10*/  IMAD.SHL.U32 R15, R12, 0x80, RZ ;  /* 0x000000800c0f7824 */ /* 0x001fe200078e00ff */
[----:B---3--:R-:W-:Y:S02]  /*0e20*/  SHF.R.U32.HI R17, RZ, 0x2, R14 ;  /* 0x00000002ff117819 */ /* 0x008fe4000001160e */
[----:B------:R-:W-:Y:S02]  /*0e30*/  LOP3.LUT R12, R14, 0x3, RZ, 0xc0, !PT ;  /* 0x000000030e0c7812 */ /* 0x000fe400078ec0ff */
[----:B------:R-:W-:Y:S02]  /*0e40*/  SHF.R.S32.HI R14, RZ, 0x1f, R0 ;  /* 0x0000001fff0e7819 */ /* 0x000fe40000011400 */
[----:B------:R-:W-:Y:S01]  /*0e50*/  IADD3 R0, P0, PT, R15, R0, RZ ;  /* 0x000000000f007210 */ /* 0x000fe20007f1e0ff */
[----:B------:R-:W-:-:S03]  /*0e60*/  IMAD.WIDE.U32 R12, R17, R19, R12 ;  /* 0x00000013110c7225 */ /* 0x000fc600078e000c */
[----:B------:R-:W-:Y:S02]  /*0e70*/  LEA.HI.X.SX32 R14, R15, R14, 0x1, P0 ;  /* 0x0000000e0f0e7211 */ /* 0x000fe400000f0eff */
[----:B----4-:R-:W-:-:S04]  /*0e80*/  LEA R15, P0, R0, R2, 0x2 ;  /* 0x00000002000f7211 */ /* 0x010fc800078010ff */
[----:B------:R-:W-:Y:S02]  /*0e90*/  LEA.HI.X R3, R0, R3, R14, 0x2, P0 ;  /* 0x0000000300037211 */ /* 0x000fe400000f140e */
[----:B------:R-:W-:-:S04]  /*0ea0*/  LEA R2, P0, R12, R15, 0x3 ;  /* 0x0000000f0c027211 */ /* 0x000fc800078018ff */
[----:B------:R-:W-:-:S03]  /*0eb0*/  LEA.HI.X R3, R12, R3, R13, 0x3, P0 ;  /* 0x000000030c037211 */ /* 0x000fc600000f1c0d */
[----:B------:R-:W-:Y:S02]  /*0ec0*/  IMAD.WIDE.U32 R12, R19, 0x40, R2 ;  /* 0x00000040130c7825 */ /* 0x000fe400078e0002 */
[----:B--2---:R-:W-:Y:S04]  /*0ed0*/  STG.E.64 desc[UR14][R2.64], R4 ;  /* 0x0000000402007986 */ /* 0x004fe8000c101b0e */
[----:B------:R-:W-:Y:S04]  /*0ee0*/  STG.E.64 desc[UR14][R12.64], R6 ;  /* 0x000000060c007986 */ /* 0x000fe8000c101b0e */
[----:B------:R-:W-:Y:S04]  /*0ef0*/  STG.E.64 desc[UR14][R2.64+0x20], R8 ;  /* 0x0000200802007986 */ /* 0x000fe8000c101b0e */
[----:B------:R-:W-:Y:S01]  /*0f00*/  STG.E.64 desc[UR14][R12.64+0x20], R10 ;  /* 0x0000200a0c007986 */ /* 0x000fe2000c101b0e */
[----:B------:R-:W-:Y:S05]  /*0f10*/  EXIT ;  /* 0x000000000000794d */ /* 0x000fea0003800000 */
.L_x_4:
[----:B------:R-:W-:-:S00]  /*0f20*/  BRA `(.L_x_4) ;  /* 0xfffffffc00fc7947 */ /* 0x000fc0000383ffff */
[----:B------:R-:W-:-:S00]  /*0f30*/  NOP ;  /* 0x0000000000007918 */ /* 0x000fc00000000000 */
        /* <DEDUP_REMOVED lines=12> */
.L_x_5:


//--------------------- .nv.shared.reserved.0     --------------------------
	.section	.nv.shared.reserved.0,"aw",@nobits
	.weak		__nv_reservedSMEM_offset_0_alias
	.size		__nv_reservedSMEM_offset_0_alias, 0, 64
	.other		__nv_reservedSMEM_offset_0_alias,@"STO_CUDA_RESERVED_SHARED STV_DEFAULT"
__nv_reservedSMEM_offset_0_alias:
	.zero		0
	.zero		64


//--------------------- .nv.constant0.unified_gemm_kernel --------------------------
	.section	.nv.constant0.unified_gemm_kernel,"a",@progbits
	.sectionflags	@""
	.align	4
.nv.constant0.unified_gemm_kernel:
	.zero		932


//--------------------- SYMBOLS --------------------------

	.type		.nv.reservedSmem.offset0,@object
	.size		.nv.reservedSmem.offset0,0x4
